//
// Generated by NVIDIA NVVM Compiler
//
// Compiler Build ID: CL-36424714
// Cuda compilation tools, release 13.0, V13.0.88
// Based on NVVM 20.0.0
//

.version 9.0
.target sm_100
.address_size 64

	// .globl	_Z40BuildCausalMasksConsideringContextPastKVIfEvPT_PKiS3_ii

.visible .entry _Z40BuildCausalMasksConsideringContextPastKVIfEvPT_PKiS3_ii(
	.param .u64 .ptr .align 1 _Z40BuildCausalMasksConsideringContextPastKVIfEvPT_PKiS3_ii_param_0,
	.param .u64 .ptr .align 1 _Z40BuildCausalMasksConsideringContextPastKVIfEvPT_PKiS3_ii_param_1,
	.param .u64 .ptr .align 1 _Z40BuildCausalMasksConsideringContextPastKVIfEvPT_PKiS3_ii_param_2,
	.param .u32 _Z40BuildCausalMasksConsideringContextPastKVIfEvPT_PKiS3_ii_param_3,
	.param .u32 _Z40BuildCausalMasksConsideringContextPastKVIfEvPT_PKiS3_ii_param_4
)
{
	.reg .pred 	%p<6>;
	.reg .b32 	%r<20>;
	.reg .b32 	%f<4>;
	.reg .b64 	%rd<15>;

	ld.param.u64 	%rd3, [_Z40BuildCausalMasksConsideringContextPastKVIfEvPT_PKiS3_ii_param_0];
	ld.param.u64 	%rd4, [_Z40BuildCausalMasksConsideringContextPastKVIfEvPT_PKiS3_ii_param_1];
	ld.param.u64 	%rd5, [_Z40BuildCausalMasksConsideringContextPastKVIfEvPT_PKiS3_ii_param_2];
	ld.param.u32 	%r11, [_Z40BuildCausalMasksConsideringContextPastKVIfEvPT_PKiS3_ii_param_3];
	ld.param.u32 	%r10, [_Z40BuildCausalMasksConsideringContextPastKVIfEvPT_PKiS3_ii_param_4];
	cvta.to.global.u64 	%rd6, %rd5;
	cvta.to.global.u64 	%rd7, %rd4;
	mov.u32 	%r19, %tid.x;
	mov.u32 	%r12, %ctaid.x;
	mul.wide.u32 	%rd8, %r12, 4;
	add.s64 	%rd9, %rd7, %rd8;
	ld.global.u32 	%r2, [%rd9];
	add.s64 	%rd10, %rd6, %rd8;
	ld.global.u32 	%r3, [%rd10];
	mul.lo.s32 	%r13, %r11, %r12;
	mul.lo.s32 	%r4, %r13, %r10;
	mul.lo.s32 	%r5, %r10, %r11;
	setp.ge.s32 	%p1, %r19, %r5;
	@%p1 bra 	$L__BB0_3;
	sub.s32 	%r6, %r3, %r2;
	mov.u32 	%r7, %ntid.x;
	cvt.u64.u32 	%rd1, %r4;
	cvta.to.global.u64 	%rd2, %rd3;
$L__BB0_2:
	div.s32 	%r14, %r19, %r10;
	mul.lo.s32 	%r16, %r14, %r10;
	sub.s32 	%r17, %r19, %r16;
	setp.lt.s32 	%p2, %r14, %r2;
	setp.lt.s32 	%p3, %r17, %r3;
	add.s32 	%r18, %r6, %r14;
	setp.gt.s32 	%p4, %r17, %r18;
	selp.f32 	%f1, 0f00000000, 0f3F800000, %p4;
	selp.f32 	%f2, %f1, 0f00000000, %p3;
	selp.f32 	%f3, %f2, 0f00000000, %p2;
	cvt.s64.s32 	%rd11, %r19;
	add.s64 	%rd12, %rd11, %rd1;
	shl.b64 	%rd13, %rd12, 2;
	add.s64 	%rd14, %rd2, %rd13;
	st.global.f32 	[%rd14], %f3;
	add.s32 	%r19, %r19, %r7;
	setp.lt.s32 	%p5, %r19, %r5;
	@%p5 bra 	$L__BB0_2;
$L__BB0_3:
	ret;

}
	// .globl	_Z40BuildCausalMasksConsideringContextPastKVI6__halfEvPT_PKiS4_ii
.visible .entry _Z40BuildCausalMasksConsideringContextPastKVI6__halfEvPT_PKiS4_ii(
	.param .u64 .ptr .align 1 _Z40BuildCausalMasksConsideringContextPastKVI6__halfEvPT_PKiS4_ii_param_0,
	.param .u64 .ptr .align 1 _Z40BuildCausalMasksConsideringContextPastKVI6__halfEvPT_PKiS4_ii_param_1,
	.param .u64 .ptr .align 1 _Z40BuildCausalMasksConsideringContextPastKVI6__halfEvPT_PKiS4_ii_param_2,
	.param .u32 _Z40BuildCausalMasksConsideringContextPastKVI6__halfEvPT_PKiS4_ii_param_3,
	.param .u32 _Z40BuildCausalMasksConsideringContextPastKVI6__halfEvPT_PKiS4_ii_param_4
)
{
	.reg .pred 	%p<8>;
	.reg .b16 	%rs<7>;
	.reg .b32 	%r<22>;
	.reg .b64 	%rd<15>;

	ld.param.u64 	%rd3, [_Z40BuildCausalMasksConsideringContextPastKVI6__halfEvPT_PKiS4_ii_param_0];
	ld.param.u64 	%rd4, [_Z40BuildCausalMasksConsideringContextPastKVI6__halfEvPT_PKiS4_ii_param_1];
	ld.param.u64 	%rd5, [_Z40BuildCausalMasksConsideringContextPastKVI6__halfEvPT_PKiS4_ii_param_2];
	ld.param.u32 	%r11, [_Z40BuildCausalMasksConsideringContextPastKVI6__halfEvPT_PKiS4_ii_param_3];
	ld.param.u32 	%r10, [_Z40BuildCausalMasksConsideringContextPastKVI6__halfEvPT_PKiS4_ii_param_4];
	cvta.to.global.u64 	%rd6, %rd5;
	cvta.to.global.u64 	%rd7, %rd4;
	mov.u32 	%r21, %tid.x;
	mov.u32 	%r12, %ctaid.x;
	mul.wide.u32 	%rd8, %r12, 4;
	add.s64 	%rd9, %rd7, %rd8;
	ld.global.u32 	%r2, [%rd9];
	add.s64 	%rd10, %rd6, %rd8;
	ld.global.u32 	%r3, [%rd10];
	mul.lo.s32 	%r13, %r11, %r12;
	mul.lo.s32 	%r4, %r13, %r10;
	mul.lo.s32 	%r5, %r10, %r11;
	setp.ge.s32 	%p1, %r21, %r5;
	@%p1 bra 	$L__BB1_6;
	sub.s32 	%r6, %r3, %r2;
	mov.u32 	%r7, %ntid.x;
	cvt.u64.u32 	%rd1, %r4;
	cvta.to.global.u64 	%rd2, %rd3;
$L__BB1_2:
	div.s32 	%r14, %r21, %r10;
	mul.lo.s32 	%r16, %r14, %r10;
	sub.s32 	%r17, %r21, %r16;
	setp.ge.s32 	%p2, %r14, %r2;
	setp.ge.s32 	%p3, %r17, %r3;
	or.pred  	%p4, %p2, %p3;
	add.s32 	%r18, %r6, %r14;
	setp.gt.s32 	%p5, %r17, %r18;
	or.pred  	%p6, %p4, %p5;
	@%p6 bra 	$L__BB1_4;
	mov.b32 	%r19, 1;
	// begin inline asm
	cvt.rn.f16.s32 %rs6, %r19;
	// end inline asm
	bra.uni 	$L__BB1_5;
$L__BB1_4:
	mov.b32 	%r20, 0;
	// begin inline asm
	cvt.rn.f16.s32 %rs6, %r20;
	// end inline asm
$L__BB1_5:
	cvt.s64.s32 	%rd11, %r21;
	add.s64 	%rd12, %rd11, %rd1;
	shl.b64 	%rd13, %rd12, 1;
	add.s64 	%rd14, %rd2, %rd13;
	st.global.u16 	[%rd14], %rs6;
	add.s32 	%r21, %r21, %r7;
	setp.lt.s32 	%p7, %r21, %r5;
	@%p7 bra 	$L__BB1_2;
$L__BB1_6:
	ret;

}


// ===== COMPILED SASS (sm_100) =====

	.target	sm_100

	.elftype	@"ET_EXEC"


//--------------------- .note.nv.tkinfo           --------------------------
	.section	.note.nv.tkinfo,"",@"SHT_NOTE"
	.sectionflags	@"SHF_NOTE_NV_TKINFO"
	.tkinfo
        /*0018*/ 	.word	0x00000002
        /*0030*/ 	.string	""
        /*0030*/ 	.string	"ptxas"
        /*0030*/ 	.string	"Cuda compilation tools, release 13.0, V13.0.88"
        /*0030*/ 	.string	"Build cuda_13.0.r13.0/compiler.36424714_0"
        /*0030*/ 	.string	"-arch sm_100 -m 64 "



//--------------------- .note.nv.cuinfo           --------------------------
	.section	.note.nv.cuinfo,"",@"SHT_NOTE"
	.sectionflags	@"SHF_NOTE_NV_CUINFO"
        /*0018*/ 	.short	0x0002
        /*001a*/ 	.short	0x0064
        /*001c*/ 	.short	0x0082
	.zero		2


//--------------------- .nv.info                  --------------------------
	.section	.nv.info,"",@"SHT_CUDA_INFO"
	.align	4


	//----- nvinfo : EIATTR_REGCOUNT
	.align		4
        /*0000*/ 	.byte	0x04, 0x2f
        /*0002*/ 	.short	(.L_1 - .L_0)
	.align		4
.L_0:
        /*0004*/ 	.word	index@(_Z40BuildCausalMasksConsideringContextPastKVIfEvPT_PKiS3_ii)
        /*0008*/ 	.word	0x00000014


	//----- nvinfo : EIATTR_FRAME_SIZE
	.align		4
.L_1:
        /*000c*/ 	.byte	0x04, 0x11
        /*000e*/ 	.short	(.L_3 - .L_2)
	.align		4
.L_2:
        /*0010*/ 	.word	index@(_Z40BuildCausalMasksConsideringContextPastKVIfEvPT_PKiS3_ii)
        /*0014*/ 	.word	0x00000000


	//----- nvinfo : EIATTR_REGCOUNT
	.align		4
.L_3:
        /*0018*/ 	.byte	0x04, 0x2f
        /*001a*/ 	.short	(.L_5 - .L_4)
	.align		4
.L_4:
        /*001c*/ 	.word	index@(_Z40BuildCausalMasksConsideringContextPastKVI6__halfEvPT_PKiS4_ii)
        /*0020*/ 	.word	0x00000012


	//----- nvinfo : EIATTR_FRAME_SIZE
	.align		4
.L_5:
        /*0024*/ 	.byte	0x04, 0x11
        /*0026*/ 	.short	(.L_7 - .L_6)
	.align		4
.L_6:
        /*0028*/ 	.word	index@(_Z40BuildCausalMasksConsideringContextPastKVI6__halfEvPT_PKiS4_ii)
        /*002c*/ 	.word	0x00000000


	//----- nvinfo : EIATTR_MIN_STACK_SIZE
	.align		4
.L_7:
        /*0030*/ 	.byte	0x04, 0x12
        /*0032*/ 	.short	(.L_9 - .L_8)
	.align		4
.L_8:
        /*0034*/ 	.word	index@(_Z40BuildCausalMasksConsideringContextPastKVI6__halfEvPT_PKiS4_ii)
        /*0038*/ 	.word	0x00000000


	//----- nvinfo : EIATTR_MIN_STACK_SIZE
	.align		4
.L_9:
        /*003c*/ 	.byte	0x04, 0x12
        /*003e*/ 	.short	(.L_11 - .L_10)
	.align		4
.L_10:
        /*0040*/ 	.word	index@(_Z40BuildCausalMasksConsideringContextPastKVIfEvPT_PKiS3_ii)
        /*0044*/ 	.word	0x00000000
.L_11:


//--------------------- .nv.compat                --------------------------
	.section	.nv.compat,"",@"SHT_CUDA_COMPAT_INFO"
	.align	4
        /*0000*/ 	.byte	0x02, 0x09, 0x00, 0x00, 0x02, 0x02, 0x01, 0x00, 0x02, 0x05, 0x05, 0x00, 0x03, 0x07, 0x01, 0x01
        /*0010*/ 	.byte	0x02, 0x03, 0x00, 0x00, 0x02, 0x06, 0x01, 0x00, 0x04, 0x0b, 0x08, 0x00, 0x09, 0x00, 0x00, 0x00
        /*0020*/ 	.byte	0x00, 0x00, 0x00, 0x00


//--------------------- .nv.info._Z40BuildCausalMasksConsideringContextPastKVI6__halfEvPT_PKiS4_ii --------------------------
	.section	.nv.info._Z40BuildCausalMasksConsideringContextPastKVI6__halfEvPT_PKiS4_ii,"",@"SHT_CUDA_INFO"
	.sectionflags	@""
	.align	4


	//----- nvinfo : EIATTR_CUDA_API_VERSION
	.align		4
        /*0000*/ 	.byte	0x04, 0x37
        /*0002*/ 	.short	(.L_13 - .L_12)
.L_12:
        /*0004*/ 	.word	0x00000082


	//----- nvinfo : EIATTR_KPARAM_INFO
	.align		4
.L_13:
        /*0008*/ 	.byte	0x04, 0x17
        /*000a*/ 	.short	(.L_15 - .L_14)
.L_14:
        /*000c*/ 	.word	0x00000000
        /*0010*/ 	.short	0x0004
        /*0012*/ 	.short	0x001c
        /*0014*/ 	.byte	0x00, 0xf0, 0x11, 0x00


	//----- nvinfo : EIATTR_KPARAM_INFO
	.align		4
.L_15:
        /*0018*/ 	.byte	0x04, 0x17
        /*001a*/ 	.short	(.L_17 - .L_16)
.L_16:
        /*001c*/ 	.word	0x00000000
        /*0020*/ 	.short	0x0003
        /*0022*/ 	.short	0x0018
        /*0024*/ 	.byte	0x00, 0xf0, 0x11, 0x00


	//----- nvinfo : EIATTR_KPARAM_INFO
	.align		4
.L_17:
        /*0028*/ 	.byte	0x04, 0x17
        /*002a*/ 	.short	(.L_19 - .L_18)
.L_18:
        /*002c*/ 	.word	0x00000000
        /*0030*/ 	.short	0x0002
        /*0032*/ 	.short	0x0010
        /*0034*/ 	.byte	0x00, 0xf5, 0x21, 0x00


	//----- nvinfo : EIATTR_KPARAM_INFO
	.align		4
.L_19:
        /*0038*/ 	.byte	0x04, 0x17
        /*003a*/ 	.short	(.L_21 - .L_20)
.L_20:
        /*003c*/ 	.word	0x00000000
        /*0040*/ 	.short	0x0001
        /*0042*/ 	.short	0x0008
        /*0044*/ 	.byte	0x00, 0xf5, 0x21, 0x00


	//----- nvinfo : EIATTR_KPARAM_INFO
	.align		4
.L_21:
        /*0048*/ 	.byte	0x04, 0x17
        /*004a*/ 	.short	(.L_23 - .L_22)
.L_22:
        /*004c*/ 	.word	0x00000000
        /*0050*/ 	.short	0x0000
        /*0052*/ 	.short	0x0000
        /*0054*/ 	.byte	0x00, 0xf5, 0x21, 0x00


	//----- nvinfo : EIATTR_SPARSE_MMA_MASK
	.align		4
.L_23:
        /*0058*/ 	.byte	0x03, 0x50
        /*005a*/ 	.short	0x0000


	//----- nvinfo : EIATTR_MAXREG_COUNT
	.align		4
        /*005c*/ 	.byte	0x03, 0x1b
        /*005e*/ 	.short	0x00ff


	//----- nvinfo : EIATTR_MERCURY_ISA_VERSION
	.align		4
        /*0060*/ 	.byte	0x03, 0x5f
        /*0062*/ 	.short	0x0101


	//----- nvinfo : EIATTR_VRC_CTA_INIT_COUNT
	.align		4
        /*0064*/ 	.byte	0x02, 0x4a
	.zero		1
	.zero		1


	//----- nvinfo : EIATTR_EXIT_INSTR_OFFSETS
	.align		4
        /*0068*/ 	.byte	0x04, 0x1c
        /*006a*/ 	.short	(.L_25 - .L_24)


	//   ....[0]....
.L_24:
        /*006c*/ 	.word	0x00000050


	//   ....[1]....
        /*0070*/ 	.word	0x000003c0


	//----- nvinfo : EIATTR_CRS_STACK_SIZE
	.align		4
.L_25:
        /*0074*/ 	.byte	0x04, 0x1e
        /*0076*/ 	.short	(.L_27 - .L_26)
.L_26:
        /*0078*/ 	.word	0x00000000


	//----- nvinfo : EIATTR_CBANK_PARAM_SIZE
	.align		4
.L_27:
        /*007c*/ 	.byte	0x03, 0x19
        /*007e*/ 	.short	0x0020


	//----- nvinfo : EIATTR_PARAM_CBANK
	.align		4
        /*0080*/ 	.byte	0x04, 0x0a
        /*0082*/ 	.short	(.L_29 - .L_28)
	.align		4
.L_28:
        /*0084*/ 	.word	index@(.nv.constant0._Z40BuildCausalMasksConsideringContextPastKVI6__halfEvPT_PKiS4_ii)
        /*0088*/ 	.short	0x0380
        /*008a*/ 	.short	0x0020


	//----- nvinfo : EIATTR_SW_WAR
	.align		4
.L_29:
        /*008c*/ 	.byte	0x04, 0x36
        /*008e*/ 	.short	(.L_31 - .L_30)
.L_30:
        /*0090*/ 	.word	0x00000008
.L_31:


//--------------------- .nv.info._Z40BuildCausalMasksConsideringContextPastKVIfEvPT_PKiS3_ii --------------------------
	.section	.nv.info._Z40BuildCausalMasksConsideringContextPastKVIfEvPT_PKiS3_ii,"",@"SHT_CUDA_INFO"
	.sectionflags	@""
	.align	4


	//----- nvinfo : EIATTR_CUDA_API_VERSION
	.align		4
        /*0000*/ 	.byte	0x04, 0x37
        /*0002*/ 	.short	(.L_33 - .L_32)
.L_32:
        /*0004*/ 	.word	0x00000082


	//----- nvinfo : EIATTR_KPARAM_INFO
	.align		4
.L_33:
        /*0008*/ 	.byte	0x04, 0x17
        /*000a*/ 	.short	(.L_35 - .L_34)
.L_34:
        /*000c*/ 	.word	0x00000000
        /*0010*/ 	.short	0x0004
        /*0012*/ 	.short	0x001c
        /*0014*/ 	.byte	0x00, 0xf0, 0x11, 0x00


	//----- nvinfo : EIATTR_KPARAM_INFO
	.align		4
.L_35:
        /*0018*/ 	.byte	0x04, 0x17
        /*001a*/ 	.short	(.L_37 - .L_36)
.L_36:
        /*001c*/ 	.word	0x00000000
        /*0020*/ 	.short	0x0003
        /*0022*/ 	.short	0x0018
        /*0024*/ 	.byte	0x00, 0xf0, 0x11, 0x00


	//----- nvinfo : EIATTR_KPARAM_INFO
	.align		4
.L_37:
        /*0028*/ 	.byte	0x04, 0x17
        /*002a*/ 	.short	(.L_39 - .L_38)
.L_38:
        /*002c*/ 	.word	0x00000000
        /*0030*/ 	.short	0x0002
        /*0032*/ 	.short	0x0010
        /*0034*/ 	.byte	0x00, 0xf5, 0x21, 0x00


	//----- nvinfo : EIATTR_KPARAM_INFO
	.align		4
.L_39:
        /*0038*/ 	.byte	0x04, 0x17
        /*003a*/ 	.short	(.L_41 - .L_40)
.L_40:
        /*003c*/ 	.word	0x00000000
        /*0040*/ 	.short	0x0001
        /*0042*/ 	.short	0x0008
        /*0044*/ 	.byte	0x00, 0xf5, 0x21, 0x00


	//----- nvinfo : EIATTR_KPARAM_INFO
	.align		4
.L_41:
        /*0048*/ 	.byte	0x04, 0x17
        /*004a*/ 	.short	(.L_43 - .L_42)
.L_42:
        /*004c*/ 	.word	0x00000000
        /*0050*/ 	.short	0x0000
        /*0052*/ 	.short	0x0000
        /*0054*/ 	.byte	0x00, 0xf5, 0x21, 0x00


	//----- nvinfo : EIATTR_SPARSE_MMA_MASK
	.align		4
.L_43:
        /*0058*/ 	.byte	0x03, 0x50
        /*005a*/ 	.short	0x0000


	//----- nvinfo : EIATTR_MAXREG_COUNT
	.align		4
        /*005c*/ 	.byte	0x03, 0x1b
        /*005e*/ 	.short	0x00ff


	//----- nvinfo : EIATTR_MERCURY_ISA_VERSION
	.align		4
        /*0060*/ 	.byte	0x03, 0x5f
        /*0062*/ 	.short	0x0101


	//----- nvinfo : EIATTR_VRC_CTA_INIT_COUNT
	.align		4
        /*0064*/ 	.byte	0x02, 0x4a
	.zero		1
	.zero		1


	//----- nvinfo : EIATTR_EXIT_INSTR_OFFSETS
	.align		4
        /*0068*/ 	.byte	0x04, 0x1c
        /*006a*/ 	.short	(.L_45 - .L_44)


	//   ....[0]....
.L_44:
        /*006c*/ 	.word	0x00000050


	//   ....[1]....
        /*0070*/ 	.word	0x000003e0


	//----- nvinfo : EIATTR_CRS_STACK_SIZE
	.align		4
.L_45:
        /*0074*/ 	.byte	0x04, 0x1e
        /*0076*/ 	.short	(.L_47 - .L_46)
.L_46:
        /*0078*/ 	.word	0x00000000


	//----- nvinfo : EIATTR_CBANK_PARAM_SIZE
	.align		4
.L_47:
        /*007c*/ 	.byte	0x03, 0x19
        /*007e*/ 	.short	0x0020


	//----- nvinfo : EIATTR_PARAM_CBANK
	.align		4
        /*0080*/ 	.byte	0x04, 0x0a
        /*0082*/ 	.short	(.L_49 - .L_48)
	.align		4
.L_48:
        /*0084*/ 	.word	index@(.nv.constant0._Z40BuildCausalMasksConsideringContextPastKVIfEvPT_PKiS3_ii)
        /*0088*/ 	.short	0x0380
        /*008a*/ 	.short	0x0020


	//----- nvinfo : EIATTR_SW_WAR
	.align		4
.L_49:
        /*008c*/ 	.byte	0x04, 0x36
        /*008e*/ 	.short	(.L_51 - .L_50)
.L_50:
        /*0090*/ 	.word	0x00000008
.L_51:


//--------------------- .nv.callgraph             --------------------------
	.section	.nv.callgraph,"",@"SHT_CUDA_CALLGRAPH"
	.align	4
	.sectionentsize	8
	.align		4
        /*0000*/ 	.word	0x00000000
	.align		4
        /*0004*/ 	.word	0xffffffff
	.align		4
        /*0008*/ 	.word	0x00000000
	.align		4
        /*000c*/ 	.word	0xfffffffe
	.align		4
        /*0010*/ 	.word	0x00000000
	.align		4
        /*0014*/ 	.word	0xfffffffd
	.align		4
        /*0018*/ 	.word	0x00000000
	.align		4
        /*001c*/ 	.word	0xfffffffc


//--------------------- .text._Z40BuildCausalMasksConsideringContextPastKVI6__halfEvPT_PKiS4_ii --------------------------
	.section	.text._Z40BuildCausalMasksConsideringContextPastKVI6__halfEvPT_PKiS4_ii,"ax",@progbits
	.align	128
        .global         _Z40BuildCausalMasksConsideringContextPastKVI6__halfEvPT_PKiS4_ii
        .type           _Z40BuildCausalMasksConsideringContextPastKVI6__halfEvPT_PKiS4_ii,@function
        .size           _Z40BuildCausalMasksConsideringContextPastKVI6__halfEvPT_PKiS4_ii,(.L_x_4 - _Z40BuildCausalMasksConsideringContextPastKVI6__halfEvPT_PKiS4_ii)
        .other          _Z40BuildCausalMasksConsideringContextPastKVI6__halfEvPT_PKiS4_ii,@"STO_CUDA_ENTRY STV_DEFAULT"
_Z40BuildCausalMasksConsideringContextPastKVI6__halfEvPT_PKiS4_ii:
.text._Z40BuildCausalMasksConsideringContextPastKVI6__halfEvPT_PKiS4_ii:
[----:B------:R-:W-:Y:S01]  /*0000*/  LDC R1, c[0x0][0x37c] ;  /* 0x0000df00ff017b82 */ /* 0x000fe20000000800 */
[----:B------:R-:W0:Y:S07]  /*0010*/  S2R R13, SR_TID.X ;  /* 0x00000000000d7919 */ /* 0x000e2e0000002100 */
[----:B------:R-:W1:Y:S02]  /*0020*/  LDC.64 R4, c[0x0][0x398] ;  /* 0x0000e600ff047b82 */ /* 0x000e640000000a00 */
[----:B-1----:R-:W-:-:S05]  /*0030*/  IMAD R0, R5, R4, RZ ;  /* 0x0000000405007224 */ /* 0x002fca00078e02ff */
[----:B0-----:R-:W-:-:S13]  /*0040*/  ISETP.GE.AND P0, PT, R13, R0, PT ;  /* 0x000000000d00720c */ /* 0x001fda0003f06270 */
[----:B------:R-:W-:Y:S05]  /*0050*/  @P0 EXIT ;  /* 0x000000000000094d */ /* 0x000fea0003800000 */
[----:B------:R-:W0:Y:S01]  /*0060*/  S2R R15, SR_CTAID.X ;  /* 0x00000000000f7919 */ /* 0x000e220000002500 */
[----:B------:R-:W0:Y:S01]  /*0070*/  LDC.64 R6, c[0x0][0x388] ;  /* 0x0000e200ff067b82 */ /* 0x000e220000000a00 */
[----:B------:R-:W1:Y:S07]  /*0080*/  LDCU.64 UR4, c[0x0][0x358] ;  /* 0x00006b00ff0477ac */ /* 0x000e6e0008000a00 */
[----:B------:R-:W2:Y:S01]  /*0090*/  LDC.64 R8, c[0x0][0x390] ;  /* 0x0000e400ff087b82 */ /* 0x000ea20000000a00 */
[----:B------:R-:W-:Y:S01]  /*00a0*/  IABS R4, R5 ;  /* 0x0000000500047213 */ /* 0x000fe20000000000 */
[----:B------:R-:W3:Y:S01]  /*00b0*/  LDCU UR6, c[0x0][0x360] ;  /* 0x00006c00ff0677ac */ /* 0x000ee20008000800 */
[----:B------:R-:W4:Y:S01]  /*00c0*/  LDCU.64 UR8, c[0x0][0x380] ;  /* 0x00007000ff0877ac */ /* 0x000f220008000a00 */
[----:B0-----:R-:W-:-:S04]  /*00d0*/  IMAD.WIDE.U32 R6, R15, 0x4, R6 ;  /* 0x000000040f067825 */ /* 0x001fc800078e0006 */
[----:B------:R-:W0:Y:S01]  /*00e0*/  LDC R5, c[0x0][0x39c] ;  /* 0x0000e700ff057b82 */ /* 0x000e220000000800 */
[C---:B--2---:R-:W-:Y:S01]  /*00f0*/  IMAD.WIDE.U32 R8, R15.reuse, 0x4, R8 ;  /* 0x000000040f087825 */ /* 0x044fe200078e0008 */
[----:B-1----:R-:W2:Y:S04]  /*0100*/  LDG.E R2, desc[UR4][R6.64] ;  /* 0x0000000406027981 */ /* 0x002ea8000c1e1900 */
[----:B------:R1:W2:Y:S01]  /*0110*/  LDG.E R3, desc[UR4][R8.64] ;  /* 0x0000000408037981 */ /* 0x0002a2000c1e1900 */
[----:B------:R-:W5:Y:S01]  /*0120*/  I2F.RP R12, R4 ;  /* 0x00000004000c7306 */ /* 0x000f620000209400 */
[----:B-1----:R-:W-:Y:S02]  /*0130*/  IMAD.MOV.U32 R9, RZ, RZ, R13 ;  /* 0x000000ffff097224 */ /* 0x002fe400078e000d */
[----:B------:R-:W-:-:S05]  /*0140*/  IMAD R8, R15, R0, RZ ;  /* 0x000000000f087224 */ /* 0x000fca00078e02ff */
[----:B-----5:R-:W1:Y:S02]  /*0150*/  MUFU.RCP R12, R12 ;  /* 0x0000000c000c7308 */ /* 0x020e640000001000 */
[----:B-1----:R-:W-:-:S06]  /*0160*/  VIADD R10, R12, 0xffffffe ;  /* 0x0ffffffe0c0a7836 */ /* 0x002fcc0000000000 */
[----:B------:R1:W5:Y:S02]  /*0170*/  F2I.FTZ.U32.TRUNC.NTZ R11, R10 ;  /* 0x0000000a000b7305 */ /* 0x000364000021f000 */
[----:B-1----:R-:W-:Y:S02]  /*0180*/  IMAD.MOV.U32 R10, RZ, RZ, RZ ;  /* 0x000000ffff0a7224 */ /* 0x002fe400078e00ff */
[----:B-----5:R-:W-:-:S04]  /*0190*/  IMAD.MOV R7, RZ, RZ, -R11 ;  /* 0x000000ffff077224 */ /* 0x020fc800078e0a0b */
[----:B------:R-:W-:-:S04]  /*01a0*/  IMAD R7, R7, R4, RZ ;  /* 0x0000000407077224 */ /* 0x000fc800078e02ff */
[----:B------:R-:W-:Y:S01]  /*01b0*/  IMAD.HI.U32 R11, R11, R7, R10 ;  /* 0x000000070b0b7227 */ /* 0x000fe200078e000a */
[----:B0-234-:R-:W-:-:S07]  /*01c0*/  IADD3 R10, PT, PT, -R2, R3, RZ ;  /* 0x00000003020a7210 */ /* 0x01dfce0007ffe1ff */
.L_x_0:
[----:B------:R-:W-:Y:S02]  /*01d0*/  IABS R12, R9 ;  /* 0x00000009000c7213 */ /* 0x000fe40000000000 */
[----:B------:R-:W-:-:S03]  /*01e0*/  IABS R14, R5 ;  /* 0x00000005000e7213 */ /* 0x000fc60000000000 */
[----:B0-----:R-:W-:-:S04]  /*01f0*/  IMAD.HI.U32 R6, R11, R12, RZ ;  /* 0x0000000c0b067227 */ /* 0x001fc800078e00ff */
[----:B------:R-:W-:-:S04]  /*0200*/  IMAD.MOV R7, RZ, RZ, -R6 ;  /* 0x000000ffff077224 */ /* 0x000fc800078e0a06 */
[----:B------:R-:W-:-:S05]  /*0210*/  IMAD R7, R14, R7, R12 ;  /* 0x000000070e077224 */ /* 0x000fca00078e020c */
[----:B------:R-:W-:-:S13]  /*0220*/  ISETP.GT.U32.AND P2, PT, R4, R7, PT ;  /* 0x000000070400720c */ /* 0x000fda0003f44070 */
[----:B------:R-:W-:Y:S02]  /*0230*/  @!P2 IMAD.IADD R7, R7, 0x1, -R14 ;  /* 0x000000010707a824 */ /* 0x000fe400078e0a0e */
[----:B------:R-:W-:Y:S01]  /*0240*/  @!P2 VIADD R6, R6, 0x1 ;  /* 0x000000010606a836 */ /* 0x000fe20000000000 */
[----:B------:R-:W-:Y:S02]  /*0250*/  ISETP.NE.AND P2, PT, R5, RZ, PT ;  /* 0x000000ff0500720c */ /* 0x000fe40003f45270 */
[----:B------:R-:W-:Y:S02]  /*0260*/  ISETP.GE.U32.AND P0, PT, R7, R4, PT ;  /* 0x000000040700720c */ /* 0x000fe40003f06070 */
[----:B------:R-:W-:-:S04]  /*0270*/  LOP3.LUT R7, R9, R5, RZ, 0x3c, !PT ;  /* 0x0000000509077212 */ /* 0x000fc800078e3cff */
[----:B------:R-:W-:-:S07]  /*0280*/  ISETP.GE.AND P1, PT, R7, RZ, PT ;  /* 0x000000ff0700720c */ /* 0x000fce0003f26270 */
[----:B------:R-:W-:-:S06]  /*0290*/  @P0 IADD3 R6, PT, PT, R6, 0x1, RZ ;  /* 0x0000000106060810 */ /* 0x000fcc0007ffe0ff */
[----:B------:R-:W-:Y:S01]  /*02a0*/  @!P1 IMAD.MOV R6, RZ, RZ, -R6 ;  /* 0x000000ffff069224 */ /* 0x000fe200078e0a06 */
[----:B------:R-:W-:-:S04]  /*02b0*/  @!P2 LOP3.LUT R6, RZ, R5, RZ, 0x33, !PT ;  /* 0x00000005ff06a212 */ /* 0x000fc800078e33ff */
[----:B------:R-:W-:Y:S01]  /*02c0*/  IADD3 R7, PT, PT, R10, R6, RZ ;  /* 0x000000060a077210 */ /* 0x000fe20007ffe0ff */
[----:B------:R-:W-:-:S04]  /*02d0*/  IMAD.MOV R12, RZ, RZ, -R6 ;  /* 0x000000ffff0c7224 */ /* 0x000fc800078e0a06 */
[----:B------:R-:W-:-:S05]  /*02e0*/  IMAD R12, R5, R12, R9 ;  /* 0x0000000c050c7224 */ /* 0x000fca00078e0209 */
[----:B------:R-:W-:-:S04]  /*02f0*/  ISETP.GE.AND P0, PT, R12, R3, PT ;  /* 0x000000030c00720c */ /* 0x000fc80003f06270 */
[----:B------:R-:W-:-:S04]  /*0300*/  ISETP.GE.OR P0, PT, R6, R2, P0 ;  /* 0x000000020600720c */ /* 0x000fc80000706670 */
[----:B------:R-:W-:Y:S02]  /*0310*/  ISETP.GT.OR P0, PT, R12, R7, P0 ;  /* 0x000000070c00720c */ /* 0x000fe40000704670 */
[----:B------:R-:W-:-:S04]  /*0320*/  IADD3 R7, P1, PT, R8, R9, RZ ;  /* 0x0000000908077210 */ /* 0x000fc80007f3e0ff */
[C---:B------:R-:W-:Y:S01]  /*0330*/  LEA.HI.X.SX32 R12, R9.reuse, RZ, 0x1, P1 ;  /* 0x000000ff090c7211 */ /* 0x040fe200008f0eff */
[----:B------:R-:W-:Y:S01]  /*0340*/  VIADD R9, R9, UR6 ;  /* 0x0000000609097c36 */ /* 0x000fe20008000000 */
[----:B------:R-:W-:-:S04]  /*0350*/  LEA R6, P1, R7, UR8, 0x1 ;  /* 0x0000000807067c11 */ /* 0x000fc8000f8208ff */
[----:B------:R-:W-:Y:S01]  /*0360*/  LEA.HI.X R7, R7, UR9, R12, 0x1, P1 ;  /* 0x0000000907077c11 */ /* 0x000fe200088f0c0c */
[----:B------:R-:W0:Y:S01]  /*0370*/  @!P0 I2F.F16 R13, 0x1 ;  /* 0x00000001000d8906 */ /* 0x000e220000200c00 */
[----:B------:R-:W-:Y:S02]  /*0380*/  @P0 PRMT R13, RZ, 0x7610, R13 ;  /* 0x00007610ff0d0816 */ /* 0x000fe4000000000d */
[----:B------:R-:W-:-:S03]  /*0390*/  ISETP.GE.AND P0, PT, R9, R0, PT ;  /* 0x000000000900720c */ /* 0x000fc60003f06270 */
[----:B0-----:R0:W-:Y:S10]  /*03a0*/  STG.E.U16 desc[UR4][R6.64], R13 ;  /* 0x0000000d06007986 */ /* 0x0011f4000c101504 */
[----:B------:R-:W-:Y:S05]  /*03b0*/  @!P0 BRA `(.L_x_0) ;  /* 0xfffffffc00848947 */ /* 0x000fea000383ffff */
[----:B------:R-:W-:Y:S05]  /*03c0*/  EXIT ;  /* 0x000000000000794d */ /* 0x000fea0003800000 */
.L_x_1:
[----:B------:R-:W-:-:S00]  /*03d0*/  BRA `(.L_x_1) ;  /* 0xfffffffc00fc7947 */ /* 0x000fc0000383ffff */
[----:B------:R-:W-:-:S00]  /*03e0*/  NOP ;  /* 0x0000000000007918 */ /* 0x000fc00000000000 */
        /* <DEDUP_REMOVED lines=9> */
.L_x_4:


//--------------------- .text._Z40BuildCausalMasksConsideringContextPastKVIfEvPT_PKiS3_ii --------------------------
	.section	.text._Z40BuildCausalMasksConsideringContextPastKVIfEvPT_PKiS3_ii,"ax",@progbits
	.align	128
        .global         _Z40BuildCausalMasksConsideringContextPastKVIfEvPT_PKiS3_ii
        .type           _Z40BuildCausalMasksConsideringContextPastKVIfEvPT_PKiS3_ii,@function
        .size           _Z40BuildCausalMasksConsideringContextPastKVIfEvPT_PKiS3_ii,(.L_x_5 - _Z40BuildCausalMasksConsideringContextPastKVIfEvPT_PKiS3_ii)
        .other          _Z40BuildCausalMasksConsideringContextPastKVIfEvPT_PKiS3_ii,@"STO_CUDA_ENTRY STV_DEFAULT"
_Z40BuildCausalMasksConsideringContextPastKVIfEvPT_PKiS3_ii:
.text._Z40BuildCausalMasksConsideringContextPastKVIfEvPT_PKiS3_ii:
        /* <DEDUP_REMOVED lines=10> */
[----:B------:R-:W-:-:S07]  /*00a0*/  IABS R4, R3 ;  /* 0x0000000300047213 */ /* 0x000fce0000000000 */
[----:B------:R-:W3:Y:S01]  /*00b0*/  LDC R8, c[0x0][0x39c] ;  /* 0x0000e700ff087b82 */ /* 0x000ee20000000800 */
[----:B------:R-:W4:Y:S01]  /*00c0*/  LDCU UR6, c[0x0][0x360] ;  /* 0x00006c00ff0677ac */ /* 0x000f220008000800 */
[----:B------:R-:W0:Y:S02]  /*00d0*/  LDCU.64 UR8, c[0x0][0x380] ;  /* 0x00007000ff0877ac */ /* 0x000e240008000a00 */
[----:B0-----:R-:W-:-:S04]  /*00e0*/  IMAD.WIDE.U32 R6, R17, 0x4, R6 ;  /* 0x0000000411067825 */ /* 0x001fc800078e0006 */
[----:B--2---:R-:W-:Y:S01]  /*00f0*/  IMAD.WIDE.U32 R10, R17, 0x4, R10 ;  /* 0x00000004110a7825 */ /* 0x004fe200078e000a */
[----:B-1----:R-:W2:Y:S04]  /*0100*/  LDG.E R0, desc[UR4][R6.64] ;  /* 0x0000000406007981 */ /* 0x002ea8000c1e1900 */
[----:B------:R0:W2:Y:S01]  /*0110*/  LDG.E R5, desc[UR4][R10.64] ;  /* 0x000000040a057981 */ /* 0x0000a2000c1e1900 */
[----:B------:R-:W1:Y:S01]  /*0120*/  I2F.RP R9, R4 ;  /* 0x0000000400097306 */ /* 0x000e620000209400 */
[----:B------:R-:W-:Y:S02]  /*0130*/  ISETP.NE.AND P0, PT, R3, RZ, PT ;  /* 0x000000ff0300720c */ /* 0x000fe40003f05270 */
[----:B------:R-:W-:Y:S01]  /*0140*/  LOP3.LUT R3, RZ, R3, RZ, 0x33, !PT ;  /* 0x00000003ff037212 */ /* 0x000fe200078e33ff */
[----:B0-----:R-:W-:-:S04]  /*0150*/  IMAD.MOV.U32 R11, RZ, RZ, R15 ;  /* 0x000000ffff0b7224 */ /* 0x001fc800078e000f */
[----:B-1----:R-:W0:Y:S02]  /*0160*/  MUFU.RCP R9, R9 ;  /* 0x0000000900097308 */ /* 0x002e240000001000 */
[----:B0-----:R-:W-:-:S06]  /*0170*/  VIADD R12, R9, 0xffffffe ;  /* 0x0ffffffe090c7836 */ /* 0x001fcc0000000000 */
[----:B------:R0:W1:Y:S02]  /*0180*/  F2I.FTZ.U32.TRUNC.NTZ R13, R12 ;  /* 0x0000000c000d7305 */ /* 0x000064000021f000 */
[----:B0-----:R-:W-:Y:S02]  /*0190*/  IMAD.MOV.U32 R12, RZ, RZ, RZ ;  /* 0x000000ffff0c7224 */ /* 0x001fe400078e00ff */
[----:B-1----:R-:W-:-:S04]  /*01a0*/  IMAD.MOV R7, RZ, RZ, -R13 ;  /* 0x000000ffff077224 */ /* 0x002fc800078e0a0d */
[----:B------:R-:W-:-:S04]  /*01b0*/  IMAD R7, R7, R4, RZ ;  /* 0x0000000407077224 */ /* 0x000fc800078e02ff */
[----:B------:R-:W-:-:S04]  /*01c0*/  IMAD.HI.U32 R9, R13, R7, R12 ;  /* 0x000000070d097227 */ /* 0x000fc800078e000c */
[----:B------:R-:W-:Y:S02]  /*01d0*/  IMAD R12, R17, R2, RZ ;  /* 0x00000002110c7224 */ /* 0x000fe400078e02ff */
[----:B--234-:R-:W-:-:S07]  /*01e0*/  IMAD.IADD R10, R5, 0x1, -R0 ;  /* 0x00000001050a7824 */ /* 0x01cfce00078e0a00 */
.L_x_2:
[----:B------:R-:W-:Y:S02]  /*01f0*/  IABS R14, R11 ;  /* 0x0000000b000e7213 */ /* 0x000fe40000000000 */
[----:B------:R-:W-:-:S03]  /*0200*/  IABS R16, R8 ;  /* 0x0000000800107213 */ /* 0x000fc60000000000 */
[----:B0-----:R-:W-:-:S04]  /*0210*/  IMAD.HI.U32 R6, R9, R14, RZ ;  /* 0x0000000e09067227 */ /* 0x001fc800078e00ff */
[----:B------:R-:W-:-:S04]  /*0220*/  IMAD.MOV R7, RZ, RZ, -R6 ;  /* 0x000000ffff077224 */ /* 0x000fc800078e0a06 */
[----:B------:R-:W-:-:S05]  /*0230*/  IMAD R7, R16, R7, R14 ;  /* 0x0000000710077224 */ /* 0x000fca00078e020e */
[----:B------:R-:W-:-:S13]  /*0240*/  ISETP.GT.U32.AND P2, PT, R4, R7, PT ;  /* 0x000000070400720c */ /* 0x000fda0003f44070 */
[----:B------:R-:W-:Y:S02]  /*0250*/  @!P2 IMAD.IADD R7, R7, 0x1, -R16 ;  /* 0x000000010707a824 */ /* 0x000fe400078e0a10 */
[----:B------:R-:W-:-:S03]  /*0260*/  @!P2 VIADD R6, R6, 0x1 ;  /* 0x000000010606a836 */ /* 0x000fc60000000000 */
[----:B------:R-:W-:Y:S02]  /*0270*/  ISETP.GE.U32.AND P1, PT, R7, R4, PT ;  /* 0x000000040700720c */ /* 0x000fe40003f26070 */
[----:B------:R-:W-:-:S04]  /*0280*/  LOP3.LUT R7, R11, R8, RZ, 0x3c, !PT ;  /* 0x000000080b077212 */ /* 0x000fc800078e3cff */
[----:B------:R-:W-:-:S07]  /*0290*/  ISETP.GE.AND P3, PT, R7, RZ, PT ;  /* 0x000000ff0700720c */ /* 0x000fce0003f66270 */
[----:B------:R-:W-:Y:S01]  /*02a0*/  @P1 VIADD R6, R6, 0x1 ;  /* 0x0000000106061836 */ /* 0x000fe20000000000 */
[----:B------:R-:W-:-:S05]  /*02b0*/  IADD3 R14, P1, PT, R12, R11, RZ ;  /* 0x0000000b0c0e7210 */ /* 0x000fca0007f3e0ff */
[----:B------:R-:W-:-:S05]  /*02c0*/  @!P3 IMAD.MOV R6, RZ, RZ, -R6 ;  /* 0x000000ffff06b224 */ /* 0x000fca00078e0a06 */
[----:B------:R-:W-:-:S05]  /*02d0*/  SEL R7, R3, R6, !P0 ;  /* 0x0000000603077207 */ /* 0x000fca0004000000 */
[--C-:B------:R-:W-:Y:S02]  /*02e0*/  IMAD.MOV R6, RZ, RZ, -R7.reuse ;  /* 0x000000ffff067224 */ /* 0x100fe400078e0a07 */
[----:B------:R-:W-:Y:S02]  /*02f0*/  IMAD.IADD R13, R10, 0x1, R7 ;  /* 0x000000010a0d7824 */ /* 0x000fe400078e0207 */
[----:B------:R-:W-:-:S05]  /*0300*/  IMAD R6, R8, R6, R11 ;  /* 0x0000000608067224 */ /* 0x000fca00078e020b */
[C---:B------:R-:W-:Y:S02]  /*0310*/  ISETP.GT.AND P3, PT, R6.reuse, R13, PT ;  /* 0x0000000d0600720c */ /* 0x040fe40003f64270 */
[----:B------:R-:W-:Y:S02]  /*0320*/  ISETP.GE.AND P2, PT, R6, R5, PT ;  /* 0x000000050600720c */ /* 0x000fe40003f46270 */
[----:B------:R-:W-:Y:S02]  /*0330*/  FSEL R13, RZ, 1, P3 ;  /* 0x3f800000ff0d7808 */ /* 0x000fe40001800000 */
[----:B------:R-:W-:Y:S02]  /*0340*/  ISETP.GE.AND P3, PT, R7, R0, PT ;  /* 0x000000000700720c */ /* 0x000fe40003f66270 */
[C---:B------:R-:W-:Y:S01]  /*0350*/  LEA.HI.X.SX32 R7, R11.reuse, RZ, 0x1, P1 ;  /* 0x000000ff0b077211 */ /* 0x040fe200008f0eff */
[----:B------:R-:W-:Y:S01]  /*0360*/  VIADD R11, R11, UR6 ;  /* 0x000000060b0b7c36 */ /* 0x000fe20008000000 */
[----:B------:R-:W-:-:S02]  /*0370*/  LEA R6, P1, R14, UR8, 0x2 ;  /* 0x000000080e067c11 */ /* 0x000fc4000f8210ff */
[----:B------:R-:W-:Y:S02]  /*0380*/  FSEL R13, R13, RZ, !P2 ;  /* 0x000000ff0d0d7208 */ /* 0x000fe40005000000 */
[----:B------:R-:W-:Y:S02]  /*0390*/  LEA.HI.X R7, R14, UR9, R7, 0x2, P1 ;  /* 0x000000090e077c11 */ /* 0x000fe400088f1407 */
[----:B------:R-:W-:Y:S02]  /*03a0*/  FSEL R13, R13, RZ, !P3 ;  /* 0x000000ff0d0d7208 */ /* 0x000fe40005800000 */
[----:B------:R-:W-:-:S03]  /*03b0*/  ISETP.GE.AND P1, PT, R11, R2, PT ;  /* 0x000000020b00720c */ /* 0x000fc60003f26270 */
[----:B------:R0:W-:Y:S10]  /*03c0*/  STG.E desc[UR4][R6.64], R13 ;  /* 0x0000000d06007986 */ /* 0x0001f4000c101904 */
[----:B------:R-:W-:Y:S05]  /*03d0*/  @!P1 BRA `(.L_x_2) ;  /* 0xfffffffc00849947 */ /* 0x000fea000383ffff */
[----:B------:R-:W-:Y:S05]  /*03e0*/  EXIT ;  /* 0x000000000000794d */ /* 0x000fea0003800000 */
.L_x_3:
        /* <DEDUP_REMOVED lines=9> */
.L_x_5:


//--------------------- .nv.shared.reserved.0     --------------------------
	.section	.nv.shared.reserved.0,"aw",@nobits
	.weak		__nv_reservedSMEM_offset_0_alias
	.size		__nv_reservedSMEM_offset_0_alias, 0, 64
	.other		__nv_reservedSMEM_offset_0_alias,@"STO_CUDA_RESERVED_SHARED STV_DEFAULT"
__nv_reservedSMEM_offset_0_alias:
	.zero		0
	.zero		64


//--------------------- .nv.constant0._Z40BuildCausalMasksConsideringContextPastKVI6__halfEvPT_PKiS4_ii --------------------------
	.section	.nv.constant0._Z40BuildCausalMasksConsideringContextPastKVI6__halfEvPT_PKiS4_ii,"a",@progbits
	.sectionflags	@""
	.align	4
.nv.constant0._Z40BuildCausalMasksConsideringContextPastKVI6__halfEvPT_PKiS4_ii:
	.zero		928


//--------------------- .nv.constant0._Z40BuildCausalMasksConsideringContextPastKVIfEvPT_PKiS3_ii --------------------------
	.section	.nv.constant0._Z40BuildCausalMasksConsideringContextPastKVIfEvPT_PKiS3_ii,"a",@progbits
	.sectionflags	@""
	.align	4
.nv.constant0._Z40BuildCausalMasksConsideringContextPastKVIfEvPT_PKiS3_ii:
	.zero		928


//--------------------- SYMBOLS --------------------------

	.type		.nv.reservedSmem.offset0,@object
	.size		.nv.reservedSmem.offset0,0x4
